//
// Generated by NVIDIA NVVM Compiler
//
// Compiler Build ID: CL-36424714
// Cuda compilation tools, release 13.0, V13.0.88
// Based on NVVM 20.0.0
//

.version 9.0
.target sm_100
.address_size 64

	// .globl	_Z6mandelPdS_S_S_iPi

.visible .entry _Z6mandelPdS_S_S_iPi(
	.param .u64 .ptr .align 1 _Z6mandelPdS_S_S_iPi_param_0,
	.param .u64 .ptr .align 1 _Z6mandelPdS_S_S_iPi_param_1,
	.param .u64 .ptr .align 1 _Z6mandelPdS_S_S_iPi_param_2,
	.param .u64 .ptr .align 1 _Z6mandelPdS_S_S_iPi_param_3,
	.param .u32 _Z6mandelPdS_S_S_iPi_param_4,
	.param .u64 .ptr .align 1 _Z6mandelPdS_S_S_iPi_param_5
)
{
	.reg .pred 	%p<7>;
	.reg .b32 	%r<13>;
	.reg .b64 	%rd<19>;
	.reg .b64 	%fd<38>;

	ld.param.u64 	%rd6, [_Z6mandelPdS_S_S_iPi_param_0];
	ld.param.u64 	%rd7, [_Z6mandelPdS_S_S_iPi_param_1];
	ld.param.u64 	%rd8, [_Z6mandelPdS_S_S_iPi_param_2];
	ld.param.u64 	%rd9, [_Z6mandelPdS_S_S_iPi_param_3];
	ld.param.u32 	%r5, [_Z6mandelPdS_S_S_iPi_param_4];
	ld.param.u64 	%rd5, [_Z6mandelPdS_S_S_iPi_param_5];
	cvta.to.global.u64 	%rd1, %rd7;
	cvta.to.global.u64 	%rd2, %rd6;
	cvta.to.global.u64 	%rd10, %rd9;
	cvta.to.global.u64 	%rd11, %rd8;
	mov.u32 	%r7, %tid.x;
	mov.u32 	%r8, %ctaid.x;
	shl.b32 	%r9, %r8, 9;
	add.s32 	%r1, %r9, %r7;
	mul.wide.u32 	%rd12, %r1, 8;
	add.s64 	%rd3, %rd11, %rd12;
	add.s64 	%rd4, %rd10, %rd12;
	ld.global.f64 	%fd35, [%rd2];
	add.f64 	%fd13, %fd35, 0d0000000000000000;
	ld.global.f64 	%fd34, [%rd1];
	add.f64 	%fd14, %fd34, 0d0000000000000000;
	mul.f64 	%fd15, %fd14, %fd14;
	fma.rn.f64 	%fd16, %fd13, %fd13, %fd15;
	setp.geu.f64 	%p1, %fd16, 0d4010000000000000;
	setp.lt.s32 	%p2, %r5, 1;
	mov.b32 	%r12, 0;
	or.pred  	%p3, %p2, %p1;
	@%p3 bra 	$L__BB0_3;
	ld.global.f64 	%fd3, [%rd3];
	ld.global.f64 	%fd4, [%rd4];
	mov.b32 	%r11, 0;
	mov.f64 	%fd36, 0d0000000000000000;
	mov.f64 	%fd37, %fd36;
$L__BB0_2:
	add.f64 	%fd18, %fd35, %fd35;
	mul.f64 	%fd19, %fd37, %fd18;
	add.f64 	%fd20, %fd34, %fd34;
	mul.f64 	%fd21, %fd36, %fd20;
	sub.f64 	%fd22, %fd19, %fd21;
	fma.rn.f64 	%fd23, %fd37, %fd37, %fd22;
	mul.f64 	%fd24, %fd36, %fd36;
	sub.f64 	%fd25, %fd23, %fd24;
	add.f64 	%fd9, %fd3, %fd25;
	mul.f64 	%fd26, %fd37, %fd20;
	fma.rn.f64 	%fd27, %fd36, %fd18, %fd26;
	add.f64 	%fd28, %fd37, %fd37;
	fma.rn.f64 	%fd29, %fd28, %fd36, %fd27;
	add.f64 	%fd36, %fd4, %fd29;
	add.s32 	%r12, %r11, 1;
	mul.wide.u32 	%rd13, %r11, 8;
	add.s64 	%rd14, %rd2, %rd13;
	ld.global.f64 	%fd35, [%rd14+8];
	add.f64 	%fd30, %fd9, %fd35;
	add.s64 	%rd15, %rd1, %rd13;
	ld.global.f64 	%fd34, [%rd15+8];
	add.f64 	%fd31, %fd36, %fd34;
	mul.f64 	%fd32, %fd31, %fd31;
	fma.rn.f64 	%fd33, %fd30, %fd30, %fd32;
	setp.lt.f64 	%p4, %fd33, 0d4010000000000000;
	setp.lt.s32 	%p5, %r12, %r5;
	and.pred  	%p6, %p5, %p4;
	mov.f64 	%fd37, %fd9;
	mov.u32 	%r11, %r12;
	@%p6 bra 	$L__BB0_2;
$L__BB0_3:
	cvta.to.global.u64 	%rd16, %rd5;
	mul.wide.u32 	%rd17, %r1, 4;
	add.s64 	%rd18, %rd16, %rd17;
	st.global.u32 	[%rd18], %r12;
	ret;

}


// ===== COMPILED SASS (sm_100) =====

	.target	sm_100

	.elftype	@"ET_EXEC"


//--------------------- .note.nv.tkinfo           --------------------------
	.section	.note.nv.tkinfo,"",@"SHT_NOTE"
	.sectionflags	@"SHF_NOTE_NV_TKINFO"
	.tkinfo
        /*0018*/ 	.word	0x00000002
        /*0030*/ 	.string	""
        /*0030*/ 	.string	"ptxas"
        /*0030*/ 	.string	"Cuda compilation tools, release 13.0, V13.0.88"
        /*0030*/ 	.string	"Build cuda_13.0.r13.0/compiler.36424714_0"
        /*0030*/ 	.string	"-arch sm_100 -m 64 "



//--------------------- .note.nv.cuinfo           --------------------------
	.section	.note.nv.cuinfo,"",@"SHT_NOTE"
	.sectionflags	@"SHF_NOTE_NV_CUINFO"
        /*0018*/ 	.short	0x0002
        /*001a*/ 	.short	0x0064
        /*001c*/ 	.short	0x0082
	.zero		2


//--------------------- .nv.info                  --------------------------
	.section	.nv.info,"",@"SHT_CUDA_INFO"
	.align	4


	//----- nvinfo : EIATTR_REGCOUNT
	.align		4
        /*0000*/ 	.byte	0x04, 0x2f
        /*0002*/ 	.short	(.L_1 - .L_0)
	.align		4
.L_0:
        /*0004*/ 	.word	index@(_Z6mandelPdS_S_S_iPi)
        /*0008*/ 	.word	0x00000020


	//----- nvinfo : EIATTR_FRAME_SIZE
	.align		4
.L_1:
        /*000c*/ 	.byte	0x04, 0x11
        /*000e*/ 	.short	(.L_3 - .L_2)
	.align		4
.L_2:
        /*0010*/ 	.word	index@(_Z6mandelPdS_S_S_iPi)
        /*0014*/ 	.word	0x00000000


	//----- nvinfo : EIATTR_MIN_STACK_SIZE
	.align		4
.L_3:
        /*0018*/ 	.byte	0x04, 0x12
        /*001a*/ 	.short	(.L_5 - .L_4)
	.align		4
.L_4:
        /*001c*/ 	.word	index@(_Z6mandelPdS_S_S_iPi)
        /*0020*/ 	.word	0x00000000
.L_5:


//--------------------- .nv.compat                --------------------------
	.section	.nv.compat,"",@"SHT_CUDA_COMPAT_INFO"
	.align	4
        /*0000*/ 	.byte	0x02, 0x09, 0x00, 0x00, 0x02, 0x02, 0x01, 0x00, 0x02, 0x05, 0x05, 0x00, 0x03, 0x07, 0x01, 0x01
        /*0010*/ 	.byte	0x02, 0x03, 0x00, 0x00, 0x02, 0x06, 0x01, 0x00, 0x04, 0x0b, 0x08, 0x00, 0x01, 0x00, 0x00, 0x00
        /*0020*/ 	.byte	0x00, 0x00, 0x00, 0x00


//--------------------- .nv.info._Z6mandelPdS_S_S_iPi --------------------------
	.section	.nv.info._Z6mandelPdS_S_S_iPi,"",@"SHT_CUDA_INFO"
	.sectionflags	@""
	.align	4


	//----- nvinfo : EIATTR_CUDA_API_VERSION
	.align		4
        /*0000*/ 	.byte	0x04, 0x37
        /*0002*/ 	.short	(.L_7 - .L_6)
.L_6:
        /*0004*/ 	.word	0x00000082


	//----- nvinfo : EIATTR_KPARAM_INFO
	.align		4
.L_7:
        /*0008*/ 	.byte	0x04, 0x17
        /*000a*/ 	.short	(.L_9 - .L_8)
.L_8:
        /*000c*/ 	.word	0x00000000
        /*0010*/ 	.short	0x0005
        /*0012*/ 	.short	0x0028
        /*0014*/ 	.byte	0x00, 0xf5, 0x21, 0x00


	//----- nvinfo : EIATTR_KPARAM_INFO
	.align		4
.L_9:
        /*0018*/ 	.byte	0x04, 0x17
        /*001a*/ 	.short	(.L_11 - .L_10)
.L_10:
        /*001c*/ 	.word	0x00000000
        /*0020*/ 	.short	0x0004
        /*0022*/ 	.short	0x0020
        /*0024*/ 	.byte	0x00, 0xf0, 0x11, 0x00


	//----- nvinfo : EIATTR_KPARAM_INFO
	.align		4
.L_11:
        /*0028*/ 	.byte	0x04, 0x17
        /*002a*/ 	.short	(.L_13 - .L_12)
.L_12:
        /*002c*/ 	.word	0x00000000
        /*0030*/ 	.short	0x0003
        /*0032*/ 	.short	0x0018
        /*0034*/ 	.byte	0x00, 0xf5, 0x21, 0x00


	//----- nvinfo : EIATTR_KPARAM_INFO
	.align		4
.L_13:
        /*0038*/ 	.byte	0x04, 0x17
        /*003a*/ 	.short	(.L_15 - .L_14)
.L_14:
        /*003c*/ 	.word	0x00000000
        /*0040*/ 	.short	0x0002
        /*0042*/ 	.short	0x0010
        /*0044*/ 	.byte	0x00, 0xf5, 0x21, 0x00


	//----- nvinfo : EIATTR_KPARAM_INFO
	.align		4
.L_15:
        /*0048*/ 	.byte	0x04, 0x17
        /*004a*/ 	.short	(.L_17 - .L_16)
.L_16:
        /*004c*/ 	.word	0x00000000
        /*0050*/ 	.short	0x0001
        /*0052*/ 	.short	0x0008
        /*0054*/ 	.byte	0x00, 0xf5, 0x21, 0x00


	//----- nvinfo : EIATTR_KPARAM_INFO
	.align		4
.L_17:
        /*0058*/ 	.byte	0x04, 0x17
        /*005a*/ 	.short	(.L_19 - .L_18)
.L_18:
        /*005c*/ 	.word	0x00000000
        /*0060*/ 	.short	0x0000
        /*0062*/ 	.short	0x0000
        /*0064*/ 	.byte	0x00, 0xf5, 0x21, 0x00


	//----- nvinfo : EIATTR_SPARSE_MMA_MASK
	.align		4
.L_19:
        /*0068*/ 	.byte	0x03, 0x50
        /*006a*/ 	.short	0x0000


	//----- nvinfo : EIATTR_MAXREG_COUNT
	.align		4
        /*006c*/ 	.byte	0x03, 0x1b
        /*006e*/ 	.short	0x00ff


	//----- nvinfo : EIATTR_MERCURY_ISA_VERSION
	.align		4
        /*0070*/ 	.byte	0x03, 0x5f
        /*0072*/ 	.short	0x0101


	//----- nvinfo : EIATTR_VRC_CTA_INIT_COUNT
	.align		4
        /*0074*/ 	.byte	0x02, 0x4a
	.zero		1
	.zero		1


	//----- nvinfo : EIATTR_EXIT_INSTR_OFFSETS
	.align		4
        /*0078*/ 	.byte	0x04, 0x1c
        /*007a*/ 	.short	(.L_21 - .L_20)


	//   ....[0]....
.L_20:
        /*007c*/ 	.word	0x000003b0


	//----- nvinfo : EIATTR_CRS_STACK_SIZE
	.align		4
.L_21:
        /*0080*/ 	.byte	0x04, 0x1e
        /*0082*/ 	.short	(.L_23 - .L_22)
.L_22:
        /*0084*/ 	.word	0x00000000


	//----- nvinfo : EIATTR_CBANK_PARAM_SIZE
	.align		4
.L_23:
        /*0088*/ 	.byte	0x03, 0x19
        /*008a*/ 	.short	0x0030


	//----- nvinfo : EIATTR_PARAM_CBANK
	.align		4
        /*008c*/ 	.byte	0x04, 0x0a
        /*008e*/ 	.short	(.L_25 - .L_24)
	.align		4
.L_24:
        /*0090*/ 	.word	index@(.nv.constant0._Z6mandelPdS_S_S_iPi)
        /*0094*/ 	.short	0x0380
        /*0096*/ 	.short	0x0030


	//----- nvinfo : EIATTR_SW_WAR
	.align		4
.L_25:
        /*0098*/ 	.byte	0x04, 0x36
        /*009a*/ 	.short	(.L_27 - .L_26)
.L_26:
        /*009c*/ 	.word	0x00000008
.L_27:


//--------------------- .nv.callgraph             --------------------------
	.section	.nv.callgraph,"",@"SHT_CUDA_CALLGRAPH"
	.align	4
	.sectionentsize	8
	.align		4
        /*0000*/ 	.word	0x00000000
	.align		4
        /*0004*/ 	.word	0xffffffff
	.align		4
        /*0008*/ 	.word	0x00000000
	.align		4
        /*000c*/ 	.word	0xfffffffe
	.align		4
        /*0010*/ 	.word	0x00000000
	.align		4
        /*0014*/ 	.word	0xfffffffd
	.align		4
        /*0018*/ 	.word	0x00000000
	.align		4
        /*001c*/ 	.word	0xfffffffc


//--------------------- .text._Z6mandelPdS_S_S_iPi --------------------------
	.section	.text._Z6mandelPdS_S_S_iPi,"ax",@progbits
	.align	128
        .global         _Z6mandelPdS_S_S_iPi
        .type           _Z6mandelPdS_S_S_iPi,@function
        .size           _Z6mandelPdS_S_S_iPi,(.L_x_3 - _Z6mandelPdS_S_S_iPi)
        .other          _Z6mandelPdS_S_S_iPi,@"STO_CUDA_ENTRY STV_DEFAULT"
_Z6mandelPdS_S_S_iPi:
.text._Z6mandelPdS_S_S_iPi:
[----:B------:R-:W-:Y:S08]  /*0000*/  LDC R1, c[0x0][0x37c] ;  /* 0x0000df00ff017b82 */ /* 0x000ff00000000800 */
[----:B------:R-:W0:Y:S01]  /*0010*/  LDC.64 R12, c[0x0][0x388] ;  /* 0x0000e200ff0c7b82 */ /* 0x000e220000000a00 */
[----:B------:R-:W0:Y:S07]  /*0020*/  LDCU.64 UR4, c[0x0][0x358] ;  /* 0x00006b00ff0477ac */ /* 0x000e2e0008000a00 */
[----:B------:R-:W1:Y:S01]  /*0030*/  LDC.64 R10, c[0x0][0x380] ;  /* 0x0000e000ff0a7b82 */ /* 0x000e620000000a00 */
[----:B------:R-:W2:Y:S07]  /*0040*/  S2R R22, SR_TID.X ;  /* 0x0000000000167919 */ /* 0x000eae0000002100 */
[----:B------:R-:W3:Y:S01]  /*0050*/  LDC R0, c[0x0][0x3a0] ;  /* 0x0000e800ff007b82 */ /* 0x000ee20000000800 */
[----:B0-----:R-:W4:Y:S04]  /*0060*/  LDG.E.64 R12, desc[UR4][R12.64] ;  /* 0x000000040c0c7981 */ /* 0x001f28000c1e1b00 */
[----:B-1----:R-:W5:Y:S01]  /*0070*/  LDG.E.64 R10, desc[UR4][R10.64] ;  /* 0x000000040a0a7981 */ /* 0x002f62000c1e1b00 */
[----:B------:R-:W-:Y:S01]  /*0080*/  MOV R18, RZ ;  /* 0x000000ff00127202 */ /* 0x000fe20000000f00 */
[----:B------:R-:W2:Y:S02]  /*0090*/  S2R R7, SR_CTAID.X ;  /* 0x0000000000077919 */ /* 0x000ea40000002500 */
[----:B--2---:R-:W-:Y:S01]  /*00a0*/  LEA R22, R7, R22, 0x9 ;  /* 0x0000001607167211 */ /* 0x004fe200078e48ff */
[----:B----4-:R-:W-:-:S02]  /*00b0*/  DADD R4, RZ, R12 ;  /* 0x00000000ff047229 */ /* 0x010fc4000000000c */
[----:B-----5:R-:W-:-:S06]  /*00c0*/  DADD R2, RZ, R10 ;  /* 0x00000000ff027229 */ /* 0x020fcc000000000a */
[----:B------:R-:W-:-:S08]  /*00d0*/  DMUL R4, R4, R4 ;  /* 0x0000000404047228 */ /* 0x000fd00000000000 */
[----:B------:R-:W-:-:S08]  /*00e0*/  DFMA R4, R2, R2, R4 ;  /* 0x000000020204722b */ /* 0x000fd00000000004 */
[----:B------:R-:W-:-:S06]  /*00f0*/  DSETP.GEU.AND P0, PT, R4, 4, PT ;  /* 0x401000000400742a */ /* 0x000fcc0003f0e000 */
[----:B---3--:R-:W-:-:S13]  /*0100*/  ISETP.LT.OR P0, PT, R0, 0x1, P0 ;  /* 0x000000010000780c */ /* 0x008fda0000701670 */
[----:B------:R-:W-:Y:S05]  /*0110*/  @P0 BRA `(.L_x_0) ;  /* 0x0000000000980947 */ /* 0x000fea0003800000 */
[----:B------:R-:W0:Y:S08]  /*0120*/  LDC.64 R2, c[0x0][0x390] ;  /* 0x0000e400ff027b82 */ /* 0x000e300000000a00 */
[----:B------:R-:W1:Y:S08]  /*0130*/  LDC.64 R4, c[0x0][0x398] ;  /* 0x0000e600ff047b82 */ /* 0x000e700000000a00 */
[----:B------:R-:W2:Y:S01]  /*0140*/  LDC.64 R6, c[0x0][0x380] ;  /* 0x0000e000ff067b82 */ /* 0x000ea20000000a00 */
[----:B0-----:R-:W-:-:S07]  /*0150*/  IMAD.WIDE.U32 R2, R22, 0x8, R2 ;  /* 0x0000000816027825 */ /* 0x001fce00078e0002 */
[----:B------:R-:W0:Y:S01]  /*0160*/  LDC.64 R8, c[0x0][0x388] ;  /* 0x0000e200ff087b82 */ /* 0x000e220000000a00 */
[----:B------:R-:W5:Y:S01]  /*0170*/  LDG.E.64 R2, desc[UR4][R2.64] ;  /* 0x0000000402027981 */ /* 0x000f62000c1e1b00 */
[----:B-1----:R-:W-:-:S06]  /*0180*/  IMAD.WIDE.U32 R4, R22, 0x8, R4 ;  /* 0x0000000816047825 */ /* 0x002fcc00078e0004 */
[----:B------:R-:W5:Y:S01]  /*0190*/  LDG.E.64 R4, desc[UR4][R4.64] ;  /* 0x0000000404047981 */ /* 0x000f62000c1e1b00 */
[----:B------:R-:W-:Y:S01]  /*01a0*/  BSSY.RECONVERGENT B0, `(.L_x_0) ;  /* 0x000001d000007945 */ /* 0x000fe20003800200 */
[----:B------:R-:W-:Y:S01]  /*01b0*/  IMAD.MOV.U32 R23, RZ, RZ, RZ ;  /* 0x000000ffff177224 */ /* 0x000fe200078e00ff */
[----:B------:R-:W-:Y:S02]  /*01c0*/  CS2R R16, SRZ ;  /* 0x0000000000107805 */ /* 0x000fe4000001ff00 */
[----:B--2---:R-:W-:-:S07]  /*01d0*/  CS2R R14, SRZ ;  /* 0x00000000000e7805 */ /* 0x004fce000001ff00 */
.L_x_1:
[----:B0-----:R-:W-:Y:S01]  /*01e0*/  IMAD.WIDE.U32 R28, R23, 0x8, R8 ;  /* 0x00000008171c7825 */ /* 0x001fe200078e0008 */
[----:B------:R-:W-:-:S04]  /*01f0*/  DADD R20, R12, R12 ;  /* 0x000000000c147229 */ /* 0x000fc8000000000c */
[----:B------:R-:W2:Y:S01]  /*0200*/  LDG.E.64 R12, desc[UR4][R28.64+0x8] ;  /* 0x000008041c0c7981 */ /* 0x000ea2000c1e1b00 */
[----:B------:R-:W-:Y:S01]  /*0210*/  IMAD.WIDE.U32 R26, R23, 0x8, R6 ;  /* 0x00000008171a7825 */ /* 0x000fe200078e0006 */
[----:B------:R-:W-:-:S04]  /*0220*/  DADD R18, R10, R10 ;  /* 0x000000000a127229 */ /* 0x000fc8000000000a */
[----:B------:R-:W3:Y:S01]  /*0230*/  LDG.E.64 R10, desc[UR4][R26.64+0x8] ;  /* 0x000008041a0a7981 */ /* 0x000ee2000c1e1b00 */
[C---:B------:R-:W-:Y:S01]  /*0240*/  DMUL R24, R20.reuse, R16 ;  /* 0x0000001014187228 */ /* 0x040fe20000000000 */
[----:B------:R-:W-:Y:S01]  /*0250*/  IADD3 R23, PT, PT, R23, 0x1, RZ ;  /* 0x0000000117177810 */ /* 0x000fe20007ffe0ff */
[----:B------:R-:W-:-:S03]  /*0260*/  DMUL R20, R20, R14 ;  /* 0x0000000e14147228 */ /* 0x000fc60000000000 */
[----:B------:R-:W-:-:S03]  /*0270*/  ISETP.GE.AND P0, PT, R23, R0, PT ;  /* 0x000000001700720c */ /* 0x000fc60003f06270 */
[C---:B------:R-:W-:Y:S02]  /*0280*/  DFMA R24, R18.reuse, R14, -R24 ;  /* 0x0000000e1218722b */ /* 0x040fe40000000818 */
[----:B------:R-:W-:Y:S02]  /*0290*/  DFMA R20, R18, R16, R20 ;  /* 0x000000101214722b */ /* 0x000fe40000000014 */
[----:B------:R-:W-:-:S04]  /*02a0*/  DADD R18, R14, R14 ;  /* 0x000000000e127229 */ /* 0x000fc8000000000e */
[----:B------:R-:W-:-:S04]  /*02b0*/  DFMA R24, R14, R14, R24 ;  /* 0x0000000e0e18722b */ /* 0x000fc80000000018 */
[----:B------:R-:W-:-:S04]  /*02c0*/  DFMA R18, R18, R16, R20 ;  /* 0x000000101212722b */ /* 0x000fc80000000014 */
[----:B------:R-:W-:-:S04]  /*02d0*/  DFMA R14, -R16, R16, R24 ;  /* 0x00000010100e722b */ /* 0x000fc80000000118 */
[----:B-----5:R-:W-:-:S04]  /*02e0*/  DADD R16, R4, R18 ;  /* 0x0000000004107229 */ /* 0x020fc80000000012 */
[----:B------:R-:W-:-:S04]  /*02f0*/  DADD R14, R2, R14 ;  /* 0x00000000020e7229 */ /* 0x000fc8000000000e */
[----:B--2---:R-:W-:-:S04]  /*0300*/  DADD R20, R16, R12 ;  /* 0x0000000010147229 */ /* 0x004fc8000000000c */
[----:B---3--:R-:W-:-:S04]  /*0310*/  DADD R18, R14, R10 ;  /* 0x000000000e127229 */ /* 0x008fc8000000000a */
[----:B------:R-:W-:-:S08]  /*0320*/  DMUL R20, R20, R20 ;  /* 0x0000001414147228 */ /* 0x000fd00000000000 */
[----:B------:R-:W-:Y:S01]  /*0330*/  DFMA R20, R18, R18, R20 ;  /* 0x000000121214722b */ /* 0x000fe20000000014 */
[----:B------:R-:W-:-:S07]  /*0340*/  IMAD.MOV.U32 R18, RZ, RZ, R23 ;  /* 0x000000ffff127224 */ /* 0x000fce00078e0017 */
[----:B------:R-:W-:-:S14]  /*0350*/  DSETP.LT.AND P1, PT, R20, 4, PT ;  /* 0x401000001400742a */ /* 0x000fdc0003f21000 */
[----:B------:R-:W-:Y:S05]  /*0360*/  @!P0 BRA P1, `(.L_x_1) ;  /* 0xfffffffc009c8947 */ /* 0x000fea000083ffff */
[----:B------:R-:W-:Y:S05]  /*0370*/  BSYNC.RECONVERGENT B0 ;  /* 0x0000000000007941 */ /* 0x000fea0003800200 */
.L_x_0:
[----:B------:R-:W0:Y:S02]  /*0380*/  LDC.64 R2, c[0x0][0x3a8] ;  /* 0x0000ea00ff027b82 */ /* 0x000e240000000a00 */
[----:B0-----:R-:W-:-:S05]  /*0390*/  IMAD.WIDE.U32 R22, R22, 0x4, R2 ;  /* 0x0000000416167825 */ /* 0x001fca00078e0002 */
[----:B------:R-:W-:Y:S01]  /*03a0*/  STG.E desc[UR4][R22.64], R18 ;  /* 0x0000001216007986 */ /* 0x000fe2000c101904 */
[----:B------:R-:W-:Y:S05]  /*03b0*/  EXIT ;  /* 0x000000000000794d */ /* 0x000fea0003800000 */
.L_x_2:
[----:B------:R-:W-:-:S00]  /*03c0*/  BRA `(.L_x_2) ;  /* 0xfffffffc00fc7947 */ /* 0x000fc0000383ffff */
[----:B------:R-:W-:-:S00]  /*03d0*/  NOP ;  /* 0x0000000000007918 */ /* 0x000fc00000000000 */
        /* <DEDUP_REMOVED lines=10> */
.L_x_3:


//--------------------- .nv.shared.reserved.0     --------------------------
	.section	.nv.shared.reserved.0,"aw",@nobits
	.weak		__nv_reservedSMEM_offset_0_alias
	.size		__nv_reservedSMEM_offset_0_alias, 0, 64
	.other		__nv_reservedSMEM_offset_0_alias,@"STO_CUDA_RESERVED_SHARED STV_DEFAULT"
__nv_reservedSMEM_offset_0_alias:
	.zero		0
	.zero		64


//--------------------- .nv.constant0._Z6mandelPdS_S_S_iPi --------------------------
	.section	.nv.constant0._Z6mandelPdS_S_S_iPi,"a",@progbits
	.sectionflags	@""
	.align	4
.nv.constant0._Z6mandelPdS_S_S_iPi:
	.zero		944


//--------------------- SYMBOLS --------------------------

	.type		.nv.reservedSmem.offset0,@object
	.size		.nv.reservedSmem.offset0,0x4
